//
// Generated by NVIDIA NVVM Compiler
//
// Compiler Build ID: CL-36424714
// Cuda compilation tools, release 13.0, V13.0.88
// Based on NVVM 20.0.0
//

.version 9.0
.target sm_100
.address_size 64

	// .globl	_Z9gaussBlurPhS_iiiPiiii

.visible .entry _Z9gaussBlurPhS_iiiPiiii(
	.param .u64 .ptr .align 1 _Z9gaussBlurPhS_iiiPiiii_param_0,
	.param .u64 .ptr .align 1 _Z9gaussBlurPhS_iiiPiiii_param_1,
	.param .u32 _Z9gaussBlurPhS_iiiPiiii_param_2,
	.param .u32 _Z9gaussBlurPhS_iiiPiiii_param_3,
	.param .u32 _Z9gaussBlurPhS_iiiPiiii_param_4,
	.param .u64 .ptr .align 1 _Z9gaussBlurPhS_iiiPiiii_param_5,
	.param .u32 _Z9gaussBlurPhS_iiiPiiii_param_6,
	.param .u32 _Z9gaussBlurPhS_iiiPiiii_param_7,
	.param .u32 _Z9gaussBlurPhS_iiiPiiii_param_8
)
{


	ret;

}


// ===== COMPILED SASS (sm_100) =====

	.target	sm_100

	.elftype	@"ET_EXEC"


//--------------------- .note.nv.tkinfo           --------------------------
	.section	.note.nv.tkinfo,"",@"SHT_NOTE"
	.sectionflags	@"SHF_NOTE_NV_TKINFO"
	.tkinfo
        /*0018*/ 	.word	0x00000002
        /*0030*/ 	.string	""
        /*0030*/ 	.string	"ptxas"
        /*0030*/ 	.string	"Cuda compilation tools, release 13.0, V13.0.88"
        /*0030*/ 	.string	"Build cuda_13.0.r13.0/compiler.36424714_0"
        /*0030*/ 	.string	"-arch sm_100 -m 64 "



//--------------------- .note.nv.cuinfo           --------------------------
	.section	.note.nv.cuinfo,"",@"SHT_NOTE"
	.sectionflags	@"SHF_NOTE_NV_CUINFO"
        /*0018*/ 	.short	0x0002
        /*001a*/ 	.short	0x0064
        /*001c*/ 	.short	0x0082
	.zero		2


//--------------------- .nv.info                  --------------------------
	.section	.nv.info,"",@"SHT_CUDA_INFO"
	.align	4


	//----- nvinfo : EIATTR_REGCOUNT
	.align		4
        /*0000*/ 	.byte	0x04, 0x2f
        /*0002*/ 	.short	(.L_1 - .L_0)
	.align		4
.L_0:
        /*0004*/ 	.word	index@(_Z9gaussBlurPhS_iiiPiiii)
        /*0008*/ 	.word	0x00000004


	//----- nvinfo : EIATTR_FRAME_SIZE
	.align		4
.L_1:
        /*000c*/ 	.byte	0x04, 0x11
        /*000e*/ 	.short	(.L_3 - .L_2)
	.align		4
.L_2:
        /*0010*/ 	.word	index@(_Z9gaussBlurPhS_iiiPiiii)
        /*0014*/ 	.word	0x00000000


	//----- nvinfo : EIATTR_MIN_STACK_SIZE
	.align		4
.L_3:
        /*0018*/ 	.byte	0x04, 0x12
        /*001a*/ 	.short	(.L_5 - .L_4)
	.align		4
.L_4:
        /*001c*/ 	.word	index@(_Z9gaussBlurPhS_iiiPiiii)
        /*0020*/ 	.word	0x00000000
.L_5:


//--------------------- .nv.compat                --------------------------
	.section	.nv.compat,"",@"SHT_CUDA_COMPAT_INFO"
	.align	4
        /*0000*/ 	.byte	0x02, 0x09, 0x00, 0x00, 0x02, 0x02, 0x01, 0x00, 0x02, 0x05, 0x05, 0x00, 0x03, 0x07, 0x01, 0x01
        /*0010*/ 	.byte	0x02, 0x03, 0x00, 0x00, 0x02, 0x06, 0x01, 0x00, 0x04, 0x0b, 0x08, 0x00, 0x09, 0x00, 0x00, 0x00
        /*0020*/ 	.byte	0x00, 0x00, 0x00, 0x00


//--------------------- .nv.info._Z9gaussBlurPhS_iiiPiiii --------------------------
	.section	.nv.info._Z9gaussBlurPhS_iiiPiiii,"",@"SHT_CUDA_INFO"
	.sectionflags	@""
	.align	4


	//----- nvinfo : EIATTR_CUDA_API_VERSION
	.align		4
        /*0000*/ 	.byte	0x04, 0x37
        /*0002*/ 	.short	(.L_7 - .L_6)
.L_6:
        /*0004*/ 	.word	0x00000082


	//----- nvinfo : EIATTR_KPARAM_INFO
	.align		4
.L_7:
        /*0008*/ 	.byte	0x04, 0x17
        /*000a*/ 	.short	(.L_9 - .L_8)
.L_8:
        /*000c*/ 	.word	0x00000000
        /*0010*/ 	.short	0x0008
        /*0012*/ 	.short	0x0030
        /*0014*/ 	.byte	0x00, 0xf0, 0x11, 0x00


	//----- nvinfo : EIATTR_KPARAM_INFO
	.align		4
.L_9:
        /*0018*/ 	.byte	0x04, 0x17
        /*001a*/ 	.short	(.L_11 - .L_10)
.L_10:
        /*001c*/ 	.word	0x00000000
        /*0020*/ 	.short	0x0007
        /*0022*/ 	.short	0x002c
        /*0024*/ 	.byte	0x00, 0xf0, 0x11, 0x00


	//----- nvinfo : EIATTR_KPARAM_INFO
	.align		4
.L_11:
        /*0028*/ 	.byte	0x04, 0x17
        /*002a*/ 	.short	(.L_13 - .L_12)
.L_12:
        /*002c*/ 	.word	0x00000000
        /*0030*/ 	.short	0x0006
        /*0032*/ 	.short	0x0028
        /*0034*/ 	.byte	0x00, 0xf0, 0x11, 0x00


	//----- nvinfo : EIATTR_KPARAM_INFO
	.align		4
.L_13:
        /*0038*/ 	.byte	0x04, 0x17
        /*003a*/ 	.short	(.L_15 - .L_14)
.L_14:
        /*003c*/ 	.word	0x00000000
        /*0040*/ 	.short	0x0005
        /*0042*/ 	.short	0x0020
        /*0044*/ 	.byte	0x00, 0xf5, 0x21, 0x00


	//----- nvinfo : EIATTR_KPARAM_INFO
	.align		4
.L_15:
        /*0048*/ 	.byte	0x04, 0x17
        /*004a*/ 	.short	(.L_17 - .L_16)
.L_16:
        /*004c*/ 	.word	0x00000000
        /*0050*/ 	.short	0x0004
        /*0052*/ 	.short	0x0018
        /*0054*/ 	.byte	0x00, 0xf0, 0x11, 0x00


	//----- nvinfo : EIATTR_KPARAM_INFO
	.align		4
.L_17:
        /*0058*/ 	.byte	0x04, 0x17
        /*005a*/ 	.short	(.L_19 - .L_18)
.L_18:
        /*005c*/ 	.word	0x00000000
        /*0060*/ 	.short	0x0003
        /*0062*/ 	.short	0x0014
        /*0064*/ 	.byte	0x00, 0xf0, 0x11, 0x00


	//----- nvinfo : EIATTR_KPARAM_INFO
	.align		4
.L_19:
        /*0068*/ 	.byte	0x04, 0x17
        /*006a*/ 	.short	(.L_21 - .L_20)
.L_20:
        /*006c*/ 	.word	0x00000000
        /*0070*/ 	.short	0x0002
        /*0072*/ 	.short	0x0010
        /*0074*/ 	.byte	0x00, 0xf0, 0x11, 0x00


	//----- nvinfo : EIATTR_KPARAM_INFO
	.align		4
.L_21:
        /*0078*/ 	.byte	0x04, 0x17
        /*007a*/ 	.short	(.L_23 - .L_22)
.L_22:
        /*007c*/ 	.word	0x00000000
        /*0080*/ 	.short	0x0001
        /*0082*/ 	.short	0x0008
        /*0084*/ 	.byte	0x00, 0xf5, 0x21, 0x00


	//----- nvinfo : EIATTR_KPARAM_INFO
	.align		4
.L_23:
        /*0088*/ 	.byte	0x04, 0x17
        /*008a*/ 	.short	(.L_25 - .L_24)
.L_24:
        /*008c*/ 	.word	0x00000000
        /*0090*/ 	.short	0x0000
        /*0092*/ 	.short	0x0000
        /*0094*/ 	.byte	0x00, 0xf5, 0x21, 0x00


	//----- nvinfo : EIATTR_SPARSE_MMA_MASK
	.align		4
.L_25:
        /*0098*/ 	.byte	0x03, 0x50
        /*009a*/ 	.short	0x0000


	//----- nvinfo : EIATTR_MAXREG_COUNT
	.align		4
        /*009c*/ 	.byte	0x03, 0x1b
        /*009e*/ 	.short	0x00ff


	//----- nvinfo : EIATTR_MERCURY_ISA_VERSION
	.align		4
        /*00a0*/ 	.byte	0x03, 0x5f
        /*00a2*/ 	.short	0x0101


	//----- nvinfo : EIATTR_VRC_CTA_INIT_COUNT
	.align		4
        /*00a4*/ 	.byte	0x02, 0x4a
	.zero		1
	.zero		1


	//----- nvinfo : EIATTR_EXIT_INSTR_OFFSETS
	.align		4
        /*00a8*/ 	.byte	0x04, 0x1c
        /*00aa*/ 	.short	(.L_27 - .L_26)


	//   ....[0]....
.L_26:
        /*00ac*/ 	.word	0x00000010


	//----- nvinfo : EIATTR_CBANK_PARAM_SIZE
	.align		4
.L_27:
        /*00b0*/ 	.byte	0x03, 0x19
        /*00b2*/ 	.short	0x0034


	//----- nvinfo : EIATTR_PARAM_CBANK
	.align		4
        /*00b4*/ 	.byte	0x04, 0x0a
        /*00b6*/ 	.short	(.L_29 - .L_28)
	.align		4
.L_28:
        /*00b8*/ 	.word	index@(.nv.constant0._Z9gaussBlurPhS_iiiPiiii)
        /*00bc*/ 	.short	0x0380
        /*00be*/ 	.short	0x0034


	//----- nvinfo : EIATTR_SW_WAR
	.align		4
.L_29:
        /*00c0*/ 	.byte	0x04, 0x36
        /*00c2*/ 	.short	(.L_31 - .L_30)
.L_30:
        /*00c4*/ 	.word	0x00000008
.L_31:


//--------------------- .nv.callgraph             --------------------------
	.section	.nv.callgraph,"",@"SHT_CUDA_CALLGRAPH"
	.align	4
	.sectionentsize	8
	.align		4
        /*0000*/ 	.word	0x00000000
	.align		4
        /*0004*/ 	.word	0xffffffff
	.align		4
        /*0008*/ 	.word	0x00000000
	.align		4
        /*000c*/ 	.word	0xfffffffe
	.align		4
        /*0010*/ 	.word	0x00000000
	.align		4
        /*0014*/ 	.word	0xfffffffd
	.align		4
        /*0018*/ 	.word	0x00000000
	.align		4
        /*001c*/ 	.word	0xfffffffc


//--------------------- .text._Z9gaussBlurPhS_iiiPiiii --------------------------
	.section	.text._Z9gaussBlurPhS_iiiPiiii,"ax",@progbits
	.align	128
        .global         _Z9gaussBlurPhS_iiiPiiii
        .type           _Z9gaussBlurPhS_iiiPiiii,@function
        .size           _Z9gaussBlurPhS_iiiPiiii,(.L_x_1 - _Z9gaussBlurPhS_iiiPiiii)
        .other          _Z9gaussBlurPhS_iiiPiiii,@"STO_CUDA_ENTRY STV_DEFAULT"
_Z9gaussBlurPhS_iiiPiiii:
.text._Z9gaussBlurPhS_iiiPiiii:
[----:B------:R-:W-:Y:S01]  /*0000*/  LDC R1, c[0x0][0x37c] ;  /* 0x0000df00ff017b82 */ /* 0x000fe20000000800 */
[----:B------:R-:W-:Y:S05]  /*0010*/  EXIT ;  /* 0x000000000000794d */ /* 0x000fea0003800000 */
.L_x_0:
[----:B------:R-:W-:-:S00]  /*0020*/  BRA `(.L_x_0) ;  /* 0xfffffffc00fc7947 */ /* 0x000fc0000383ffff */
[----:B------:R-:W-:-:S00]  /*0030*/  NOP ;  /* 0x0000000000007918 */ /* 0x000fc00000000000 */
        /* <DEDUP_REMOVED lines=12> */
.L_x_1:


//--------------------- .nv.shared.reserved.0     --------------------------
	.section	.nv.shared.reserved.0,"aw",@nobits
	.weak		__nv_reservedSMEM_offset_0_alias
	.size		__nv_reservedSMEM_offset_0_alias, 0, 64
	.other		__nv_reservedSMEM_offset_0_alias,@"STO_CUDA_RESERVED_SHARED STV_DEFAULT"
__nv_reservedSMEM_offset_0_alias:
	.zero		0
	.zero		64


//--------------------- .nv.constant0._Z9gaussBlurPhS_iiiPiiii --------------------------
	.section	.nv.constant0._Z9gaussBlurPhS_iiiPiiii,"a",@progbits
	.sectionflags	@""
	.align	4
.nv.constant0._Z9gaussBlurPhS_iiiPiiii:
	.zero		948


//--------------------- SYMBOLS --------------------------

	.type		.nv.reservedSmem.offset0,@object
	.size		.nv.reservedSmem.offset0,0x4
